//
// Generated by NVIDIA NVVM Compiler
//
// Compiler Build ID: CL-36424714
// Cuda compilation tools, release 13.0, V13.0.88
// Based on NVVM 20.0.0
//

.version 9.0
.target sm_100
.address_size 64

	// .globl	_Z13pool_switchesPjPKfiiiiiiiiiii

.visible .entry _Z13pool_switchesPjPKfiiiiiiiiiii(
	.param .u64 .ptr .align 1 _Z13pool_switchesPjPKfiiiiiiiiiii_param_0,
	.param .u64 .ptr .align 1 _Z13pool_switchesPjPKfiiiiiiiiiii_param_1,
	.param .u32 _Z13pool_switchesPjPKfiiiiiiiiiii_param_2,
	.param .u32 _Z13pool_switchesPjPKfiiiiiiiiiii_param_3,
	.param .u32 _Z13pool_switchesPjPKfiiiiiiiiiii_param_4,
	.param .u32 _Z13pool_switchesPjPKfiiiiiiiiiii_param_5,
	.param .u32 _Z13pool_switchesPjPKfiiiiiiiiiii_param_6,
	.param .u32 _Z13pool_switchesPjPKfiiiiiiiiiii_param_7,
	.param .u32 _Z13pool_switchesPjPKfiiiiiiiiiii_param_8,
	.param .u32 _Z13pool_switchesPjPKfiiiiiiiiiii_param_9,
	.param .u32 _Z13pool_switchesPjPKfiiiiiiiiiii_param_10,
	.param .u32 _Z13pool_switchesPjPKfiiiiiiiiiii_param_11,
	.param .u32 _Z13pool_switchesPjPKfiiiiiiiiiii_param_12
)
{
	.reg .pred 	%p<45>;
	.reg .b32 	%r<154>;
	.reg .b32 	%f<85>;
	.reg .b64 	%rd<20>;

	ld.param.u64 	%rd4, [_Z13pool_switchesPjPKfiiiiiiiiiii_param_0];
	ld.param.u64 	%rd5, [_Z13pool_switchesPjPKfiiiiiiiiiii_param_1];
	ld.param.u32 	%r48, [_Z13pool_switchesPjPKfiiiiiiiiiii_param_2];
	ld.param.u32 	%r49, [_Z13pool_switchesPjPKfiiiiiiiiiii_param_3];
	ld.param.u32 	%r58, [_Z13pool_switchesPjPKfiiiiiiiiiii_param_4];
	ld.param.u32 	%r50, [_Z13pool_switchesPjPKfiiiiiiiiiii_param_5];
	ld.param.u32 	%r51, [_Z13pool_switchesPjPKfiiiiiiiiiii_param_6];
	ld.param.u32 	%r52, [_Z13pool_switchesPjPKfiiiiiiiiiii_param_7];
	ld.param.u32 	%r53, [_Z13pool_switchesPjPKfiiiiiiiiiii_param_8];
	ld.param.u32 	%r54, [_Z13pool_switchesPjPKfiiiiiiiiiii_param_9];
	ld.param.u32 	%r55, [_Z13pool_switchesPjPKfiiiiiiiiiii_param_10];
	ld.param.u32 	%r56, [_Z13pool_switchesPjPKfiiiiiiiiiii_param_11];
	ld.param.u32 	%r57, [_Z13pool_switchesPjPKfiiiiiiiiiii_param_12];
	mov.u32 	%r59, %tid.x;
	mov.u32 	%r60, %ctaid.x;
	mov.u32 	%r61, %ntid.x;
	mad.lo.s32 	%r1, %r60, %r61, %r59;
	setp.ge.s32 	%p1, %r1, %r58;
	@%p1 bra 	$L__BB0_20;
	div.s32 	%r62, %r1, %r48;
	div.s32 	%r63, %r62, %r49;
	mul.lo.s32 	%r64, %r62, %r48;
	sub.s32 	%r65, %r1, %r64;
	mul.lo.s32 	%r66, %r63, %r49;
	sub.s32 	%r67, %r62, %r66;
	mul.lo.s32 	%r68, %r51, %r50;
	mul.lo.s32 	%r2, %r68, %r63;
	mul.lo.s32 	%r69, %r65, %r54;
	sub.s32 	%r70, %r69, %r56;
	mul.lo.s32 	%r71, %r67, %r55;
	sub.s32 	%r72, %r71, %r57;
	add.s32 	%r73, %r70, %r52;
	min.s32 	%r3, %r73, %r50;
	add.s32 	%r74, %r72, %r53;
	min.s32 	%r4, %r74, %r51;
	max.s32 	%r5, %r70, 0;
	max.s32 	%r137, %r72, 0;
	mad.lo.s32 	%r152, %r137, %r50, %r5;
	setp.ge.s32 	%p2, %r137, %r4;
	@%p2 bra 	$L__BB0_19;
	cvta.to.global.u64 	%rd6, %rd5;
	mul.wide.s32 	%rd7, %r2, 4;
	add.s64 	%rd1, %rd6, %rd7;
	mul.wide.u32 	%rd8, %r152, 4;
	add.s64 	%rd9, %rd1, %rd8;
	ld.global.f32 	%f84, [%rd9];
	sub.s32 	%r75, %r3, %r5;
	and.b32  	%r8, %r75, 15;
	add.s32 	%r9, %r8, -1;
	and.b32  	%r10, %r75, 7;
	add.s32 	%r11, %r10, -1;
	and.b32  	%r12, %r75, 3;
	add.s32 	%r13, %r5, 7;
	and.b32  	%r76, %r75, -16;
	neg.s32 	%r14, %r76;
	add.s64 	%rd2, %rd1, 32;
$L__BB0_3:
	setp.ge.s32 	%p3, %r5, %r3;
	@%p3 bra 	$L__BB0_18;
	sub.s32 	%r78, %r5, %r3;
	setp.gt.u32 	%p4, %r78, -16;
	mul.lo.s32 	%r17, %r137, %r50;
	mov.u32 	%r147, %r5;
	@%p4 bra 	$L__BB0_8;
	add.s32 	%r140, %r5, %r17;
	mov.u32 	%r139, %r14;
	mov.u32 	%r141, %r13;
$L__BB0_6:
	.pragma "nounroll";
	mul.wide.s32 	%rd10, %r140, 4;
	add.s64 	%rd11, %rd2, %rd10;
	ld.global.f32 	%f18, [%rd11+-32];
	setp.gt.f32 	%p5, %f18, %f84;
	selp.b32 	%r79, %r140, %r152, %p5;
	selp.f32 	%f19, %f18, %f84, %p5;
	add.s32 	%r80, %r140, 1;
	ld.global.f32 	%f20, [%rd11+-28];
	setp.gt.f32 	%p6, %f20, %f19;
	selp.b32 	%r81, %r80, %r79, %p6;
	selp.f32 	%f21, %f20, %f19, %p6;
	add.s32 	%r82, %r140, 2;
	ld.global.f32 	%f22, [%rd11+-24];
	setp.gt.f32 	%p7, %f22, %f21;
	selp.b32 	%r83, %r82, %r81, %p7;
	selp.f32 	%f23, %f22, %f21, %p7;
	add.s32 	%r84, %r140, 3;
	ld.global.f32 	%f24, [%rd11+-20];
	setp.gt.f32 	%p8, %f24, %f23;
	selp.b32 	%r85, %r84, %r83, %p8;
	selp.f32 	%f25, %f24, %f23, %p8;
	add.s32 	%r86, %r140, 4;
	ld.global.f32 	%f26, [%rd11+-16];
	setp.gt.f32 	%p9, %f26, %f25;
	selp.b32 	%r87, %r86, %r85, %p9;
	selp.f32 	%f27, %f26, %f25, %p9;
	add.s32 	%r88, %r140, 5;
	ld.global.f32 	%f28, [%rd11+-12];
	setp.gt.f32 	%p10, %f28, %f27;
	selp.b32 	%r89, %r88, %r87, %p10;
	selp.f32 	%f29, %f28, %f27, %p10;
	add.s32 	%r90, %r140, 6;
	ld.global.f32 	%f30, [%rd11+-8];
	setp.gt.f32 	%p11, %f30, %f29;
	selp.b32 	%r91, %r90, %r89, %p11;
	selp.f32 	%f31, %f30, %f29, %p11;
	add.s32 	%r92, %r140, 7;
	ld.global.f32 	%f32, [%rd11+-4];
	setp.gt.f32 	%p12, %f32, %f31;
	selp.b32 	%r93, %r92, %r91, %p12;
	selp.f32 	%f33, %f32, %f31, %p12;
	add.s32 	%r94, %r140, 8;
	ld.global.f32 	%f34, [%rd11];
	setp.gt.f32 	%p13, %f34, %f33;
	selp.b32 	%r95, %r94, %r93, %p13;
	selp.f32 	%f35, %f34, %f33, %p13;
	add.s32 	%r96, %r140, 9;
	ld.global.f32 	%f36, [%rd11+4];
	setp.gt.f32 	%p14, %f36, %f35;
	selp.b32 	%r97, %r96, %r95, %p14;
	selp.f32 	%f37, %f36, %f35, %p14;
	add.s32 	%r98, %r140, 10;
	ld.global.f32 	%f38, [%rd11+8];
	setp.gt.f32 	%p15, %f38, %f37;
	selp.b32 	%r99, %r98, %r97, %p15;
	selp.f32 	%f39, %f38, %f37, %p15;
	add.s32 	%r100, %r140, 11;
	ld.global.f32 	%f40, [%rd11+12];
	setp.gt.f32 	%p16, %f40, %f39;
	selp.b32 	%r101, %r100, %r99, %p16;
	selp.f32 	%f41, %f40, %f39, %p16;
	add.s32 	%r102, %r140, 12;
	ld.global.f32 	%f42, [%rd11+16];
	setp.gt.f32 	%p17, %f42, %f41;
	selp.b32 	%r103, %r102, %r101, %p17;
	selp.f32 	%f43, %f42, %f41, %p17;
	add.s32 	%r104, %r140, 13;
	ld.global.f32 	%f44, [%rd11+20];
	setp.gt.f32 	%p18, %f44, %f43;
	selp.b32 	%r105, %r104, %r103, %p18;
	selp.f32 	%f45, %f44, %f43, %p18;
	add.s32 	%r106, %r140, 14;
	ld.global.f32 	%f46, [%rd11+24];
	setp.gt.f32 	%p19, %f46, %f45;
	selp.b32 	%r107, %r106, %r105, %p19;
	selp.f32 	%f47, %f46, %f45, %p19;
	add.s32 	%r108, %r140, 15;
	ld.global.f32 	%f48, [%rd11+28];
	setp.gt.f32 	%p20, %f48, %f47;
	selp.b32 	%r152, %r108, %r107, %p20;
	selp.f32 	%f84, %f48, %f47, %p20;
	add.s32 	%r141, %r141, 16;
	add.s32 	%r140, %r140, 16;
	add.s32 	%r139, %r139, 16;
	setp.ne.s32 	%p21, %r139, 0;
	@%p21 bra 	$L__BB0_6;
	add.s32 	%r147, %r141, -7;
$L__BB0_8:
	setp.eq.s32 	%p22, %r8, 0;
	@%p22 bra 	$L__BB0_18;
	setp.lt.u32 	%p23, %r9, 7;
	@%p23 bra 	$L__BB0_11;
	add.s32 	%r110, %r147, %r17;
	mul.wide.s32 	%rd12, %r110, 4;
	add.s64 	%rd13, %rd1, %rd12;
	ld.global.f32 	%f50, [%rd13];
	setp.gt.f32 	%p24, %f50, %f84;
	selp.b32 	%r111, %r110, %r152, %p24;
	selp.f32 	%f51, %f50, %f84, %p24;
	add.s32 	%r112, %r110, 1;
	ld.global.f32 	%f52, [%rd13+4];
	setp.gt.f32 	%p25, %f52, %f51;
	selp.b32 	%r113, %r112, %r111, %p25;
	selp.f32 	%f53, %f52, %f51, %p25;
	add.s32 	%r114, %r110, 2;
	ld.global.f32 	%f54, [%rd13+8];
	setp.gt.f32 	%p26, %f54, %f53;
	selp.b32 	%r115, %r114, %r113, %p26;
	selp.f32 	%f55, %f54, %f53, %p26;
	add.s32 	%r116, %r110, 3;
	ld.global.f32 	%f56, [%rd13+12];
	setp.gt.f32 	%p27, %f56, %f55;
	selp.b32 	%r117, %r116, %r115, %p27;
	selp.f32 	%f57, %f56, %f55, %p27;
	add.s32 	%r118, %r110, 4;
	ld.global.f32 	%f58, [%rd13+16];
	setp.gt.f32 	%p28, %f58, %f57;
	selp.b32 	%r119, %r118, %r117, %p28;
	selp.f32 	%f59, %f58, %f57, %p28;
	add.s32 	%r120, %r110, 5;
	ld.global.f32 	%f60, [%rd13+20];
	setp.gt.f32 	%p29, %f60, %f59;
	selp.b32 	%r121, %r120, %r119, %p29;
	selp.f32 	%f61, %f60, %f59, %p29;
	add.s32 	%r122, %r110, 6;
	ld.global.f32 	%f62, [%rd13+24];
	setp.gt.f32 	%p30, %f62, %f61;
	selp.b32 	%r123, %r122, %r121, %p30;
	selp.f32 	%f63, %f62, %f61, %p30;
	add.s32 	%r124, %r110, 7;
	ld.global.f32 	%f64, [%rd13+28];
	setp.gt.f32 	%p31, %f64, %f63;
	selp.b32 	%r152, %r124, %r123, %p31;
	selp.f32 	%f84, %f64, %f63, %p31;
	add.s32 	%r147, %r147, 8;
$L__BB0_11:
	setp.eq.s32 	%p32, %r10, 0;
	@%p32 bra 	$L__BB0_18;
	setp.lt.u32 	%p33, %r11, 3;
	@%p33 bra 	$L__BB0_14;
	add.s32 	%r126, %r147, %r17;
	mul.wide.s32 	%rd14, %r126, 4;
	add.s64 	%rd15, %rd1, %rd14;
	ld.global.f32 	%f66, [%rd15];
	setp.gt.f32 	%p34, %f66, %f84;
	selp.b32 	%r127, %r126, %r152, %p34;
	selp.f32 	%f67, %f66, %f84, %p34;
	add.s32 	%r128, %r126, 1;
	ld.global.f32 	%f68, [%rd15+4];
	setp.gt.f32 	%p35, %f68, %f67;
	selp.b32 	%r129, %r128, %r127, %p35;
	selp.f32 	%f69, %f68, %f67, %p35;
	add.s32 	%r130, %r126, 2;
	ld.global.f32 	%f70, [%rd15+8];
	setp.gt.f32 	%p36, %f70, %f69;
	selp.b32 	%r131, %r130, %r129, %p36;
	selp.f32 	%f71, %f70, %f69, %p36;
	add.s32 	%r132, %r126, 3;
	ld.global.f32 	%f72, [%rd15+12];
	setp.gt.f32 	%p37, %f72, %f71;
	selp.b32 	%r152, %r132, %r131, %p37;
	selp.f32 	%f84, %f72, %f71, %p37;
	add.s32 	%r147, %r147, 4;
$L__BB0_14:
	setp.eq.s32 	%p38, %r12, 0;
	@%p38 bra 	$L__BB0_18;
	setp.eq.s32 	%p39, %r12, 1;
	add.s32 	%r41, %r147, %r17;
	mul.wide.s32 	%rd16, %r41, 4;
	add.s64 	%rd3, %rd1, %rd16;
	ld.global.f32 	%f73, [%rd3];
	setp.gt.f32 	%p40, %f73, %f84;
	selp.b32 	%r152, %r41, %r152, %p40;
	selp.f32 	%f84, %f73, %f84, %p40;
	@%p39 bra 	$L__BB0_18;
	setp.eq.s32 	%p41, %r12, 2;
	add.s32 	%r133, %r41, 1;
	ld.global.f32 	%f74, [%rd3+4];
	setp.gt.f32 	%p42, %f74, %f84;
	selp.b32 	%r152, %r133, %r152, %p42;
	selp.f32 	%f84, %f74, %f84, %p42;
	@%p41 bra 	$L__BB0_18;
	add.s32 	%r134, %r41, 2;
	ld.global.f32 	%f75, [%rd3+8];
	setp.gt.f32 	%p43, %f75, %f84;
	selp.b32 	%r152, %r134, %r152, %p43;
	selp.f32 	%f84, %f75, %f84, %p43;
$L__BB0_18:
	add.s32 	%r137, %r137, 1;
	setp.ne.s32 	%p44, %r137, %r4;
	@%p44 bra 	$L__BB0_3;
$L__BB0_19:
	add.s32 	%r135, %r2, %r152;
	add.s32 	%r136, %r135, 1;
	cvta.to.global.u64 	%rd17, %rd4;
	mul.wide.s32 	%rd18, %r1, 4;
	add.s64 	%rd19, %rd17, %rd18;
	st.global.u32 	[%rd19], %r136;
$L__BB0_20:
	ret;

}


// ===== COMPILED SASS (sm_100) =====

	.target	sm_100

	.elftype	@"ET_EXEC"


//--------------------- .note.nv.tkinfo           --------------------------
	.section	.note.nv.tkinfo,"",@"SHT_NOTE"
	.sectionflags	@"SHF_NOTE_NV_TKINFO"
	.tkinfo
        /*0018*/ 	.word	0x00000002
        /*0030*/ 	.string	""
        /*0030*/ 	.string	"ptxas"
        /*0030*/ 	.string	"Cuda compilation tools, release 13.0, V13.0.88"
        /*0030*/ 	.string	"Build cuda_13.0.r13.0/compiler.36424714_0"
        /*0030*/ 	.string	"-arch sm_100 -m 64 "



//--------------------- .note.nv.cuinfo           --------------------------
	.section	.note.nv.cuinfo,"",@"SHT_NOTE"
	.sectionflags	@"SHF_NOTE_NV_CUINFO"
        /*0018*/ 	.short	0x0002
        /*001a*/ 	.short	0x0064
        /*001c*/ 	.short	0x0082
	.zero		2


//--------------------- .nv.info                  --------------------------
	.section	.nv.info,"",@"SHT_CUDA_INFO"
	.align	4


	//----- nvinfo : EIATTR_REGCOUNT
	.align		4
        /*0000*/ 	.byte	0x04, 0x2f
        /*0002*/ 	.short	(.L_1 - .L_0)
	.align		4
.L_0:
        /*0004*/ 	.word	index@(_Z13pool_switchesPjPKfiiiiiiiiiii)
        /*0008*/ 	.word	0x00000020


	//----- nvinfo : EIATTR_FRAME_SIZE
	.align		4
.L_1:
        /*000c*/ 	.byte	0x04, 0x11
        /*000e*/ 	.short	(.L_3 - .L_2)
	.align		4
.L_2:
        /*0010*/ 	.word	index@(_Z13pool_switchesPjPKfiiiiiiiiiii)
        /*0014*/ 	.word	0x00000000


	//----- nvinfo : EIATTR_MIN_STACK_SIZE
	.align		4
.L_3:
        /*0018*/ 	.byte	0x04, 0x12
        /*001a*/ 	.short	(.L_5 - .L_4)
	.align		4
.L_4:
        /*001c*/ 	.word	index@(_Z13pool_switchesPjPKfiiiiiiiiiii)
        /*0020*/ 	.word	0x00000000
.L_5:


//--------------------- .nv.compat                --------------------------
	.section	.nv.compat,"",@"SHT_CUDA_COMPAT_INFO"
	.align	4
        /*0000*/ 	.byte	0x02, 0x09, 0x00, 0x00, 0x02, 0x02, 0x01, 0x00, 0x02, 0x05, 0x05, 0x00, 0x03, 0x07, 0x01, 0x01
        /*0010*/ 	.byte	0x02, 0x03, 0x00, 0x00, 0x02, 0x06, 0x01, 0x00, 0x04, 0x0b, 0x08, 0x00, 0x09, 0x00, 0x00, 0x00
        /*0020*/ 	.byte	0x00, 0x00, 0x00, 0x00


//--------------------- .nv.info._Z13pool_switchesPjPKfiiiiiiiiiii --------------------------
	.section	.nv.info._Z13pool_switchesPjPKfiiiiiiiiiii,"",@"SHT_CUDA_INFO"
	.sectionflags	@""
	.align	4


	//----- nvinfo : EIATTR_CUDA_API_VERSION
	.align		4
        /*0000*/ 	.byte	0x04, 0x37
        /*0002*/ 	.short	(.L_7 - .L_6)
.L_6:
        /*0004*/ 	.word	0x00000082


	//----- nvinfo : EIATTR_KPARAM_INFO
	.align		4
.L_7:
        /*0008*/ 	.byte	0x04, 0x17
        /*000a*/ 	.short	(.L_9 - .L_8)
.L_8:
        /*000c*/ 	.word	0x00000000
        /*0010*/ 	.short	0x000c
        /*0012*/ 	.short	0x0038
        /*0014*/ 	.byte	0x00, 0xf0, 0x11, 0x00


	//----- nvinfo : EIATTR_KPARAM_INFO
	.align		4
.L_9:
        /*0018*/ 	.byte	0x04, 0x17
        /*001a*/ 	.short	(.L_11 - .L_10)
.L_10:
        /*001c*/ 	.word	0x00000000
        /*0020*/ 	.short	0x000b
        /*0022*/ 	.short	0x0034
        /*0024*/ 	.byte	0x00, 0xf0, 0x11, 0x00


	//----- nvinfo : EIATTR_KPARAM_INFO
	.align		4
.L_11:
        /*0028*/ 	.byte	0x04, 0x17
        /*002a*/ 	.short	(.L_13 - .L_12)
.L_12:
        /*002c*/ 	.word	0x00000000
        /*0030*/ 	.short	0x000a
        /*0032*/ 	.short	0x0030
        /*0034*/ 	.byte	0x00, 0xf0, 0x11, 0x00


	//----- nvinfo : EIATTR_KPARAM_INFO
	.align		4
.L_13:
        /*0038*/ 	.byte	0x04, 0x17
        /*003a*/ 	.short	(.L_15 - .L_14)
.L_14:
        /*003c*/ 	.word	0x00000000
        /*0040*/ 	.short	0x0009
        /*0042*/ 	.short	0x002c
        /*0044*/ 	.byte	0x00, 0xf0, 0x11, 0x00


	//----- nvinfo : EIATTR_KPARAM_INFO
	.align		4
.L_15:
        /*0048*/ 	.byte	0x04, 0x17
        /*004a*/ 	.short	(.L_17 - .L_16)
.L_16:
        /*004c*/ 	.word	0x00000000
        /*0050*/ 	.short	0x0008
        /*0052*/ 	.short	0x0028
        /*0054*/ 	.byte	0x00, 0xf0, 0x11, 0x00


	//----- nvinfo : EIATTR_KPARAM_INFO
	.align		4
.L_17:
        /*0058*/ 	.byte	0x04, 0x17
        /*005a*/ 	.short	(.L_19 - .L_18)
.L_18:
        /*005c*/ 	.word	0x00000000
        /*0060*/ 	.short	0x0007
        /*0062*/ 	.short	0x0024
        /*0064*/ 	.byte	0x00, 0xf0, 0x11, 0x00


	//----- nvinfo : EIATTR_KPARAM_INFO
	.align		4
.L_19:
        /*0068*/ 	.byte	0x04, 0x17
        /*006a*/ 	.short	(.L_21 - .L_20)
.L_20:
        /*006c*/ 	.word	0x00000000
        /*0070*/ 	.short	0x0006
        /*0072*/ 	.short	0x0020
        /*0074*/ 	.byte	0x00, 0xf0, 0x11, 0x00


	//----- nvinfo : EIATTR_KPARAM_INFO
	.align		4
.L_21:
        /*0078*/ 	.byte	0x04, 0x17
        /*007a*/ 	.short	(.L_23 - .L_22)
.L_22:
        /*007c*/ 	.word	0x00000000
        /*0080*/ 	.short	0x0005
        /*0082*/ 	.short	0x001c
        /*0084*/ 	.byte	0x00, 0xf0, 0x11, 0x00


	//----- nvinfo : EIATTR_KPARAM_INFO
	.align		4
.L_23:
        /*0088*/ 	.byte	0x04, 0x17
        /*008a*/ 	.short	(.L_25 - .L_24)
.L_24:
        /*008c*/ 	.word	0x00000000
        /*0090*/ 	.short	0x0004
        /*0092*/ 	.short	0x0018
        /*0094*/ 	.byte	0x00, 0xf0, 0x11, 0x00


	//----- nvinfo : EIATTR_KPARAM_INFO
	.align		4
.L_25:
        /*0098*/ 	.byte	0x04, 0x17
        /*009a*/ 	.short	(.L_27 - .L_26)
.L_26:
        /*009c*/ 	.word	0x00000000
        /*00a0*/ 	.short	0x0003
        /*00a2*/ 	.short	0x0014
        /*00a4*/ 	.byte	0x00, 0xf0, 0x11, 0x00


	//----- nvinfo : EIATTR_KPARAM_INFO
	.align		4
.L_27:
        /*00a8*/ 	.byte	0x04, 0x17
        /*00aa*/ 	.short	(.L_29 - .L_28)
.L_28:
        /*00ac*/ 	.word	0x00000000
        /*00b0*/ 	.short	0x0002
        /*00b2*/ 	.short	0x0010
        /*00b4*/ 	.byte	0x00, 0xf0, 0x11, 0x00


	//----- nvinfo : EIATTR_KPARAM_INFO
	.align		4
.L_29:
        /*00b8*/ 	.byte	0x04, 0x17
        /*00ba*/ 	.short	(.L_31 - .L_30)
.L_30:
        /*00bc*/ 	.word	0x00000000
        /*00c0*/ 	.short	0x0001
        /*00c2*/ 	.short	0x0008
        /*00c4*/ 	.byte	0x00, 0xf5, 0x21, 0x00


	//----- nvinfo : EIATTR_KPARAM_INFO
	.align		4
.L_31:
        /*00c8*/ 	.byte	0x04, 0x17
        /*00ca*/ 	.short	(.L_33 - .L_32)
.L_32:
        /*00cc*/ 	.word	0x00000000
        /*00d0*/ 	.short	0x0000
        /*00d2*/ 	.short	0x0000
        /*00d4*/ 	.byte	0x00, 0xf5, 0x21, 0x00


	//----- nvinfo : EIATTR_SPARSE_MMA_MASK
	.align		4
.L_33:
        /*00d8*/ 	.byte	0x03, 0x50
        /*00da*/ 	.short	0x0000


	//----- nvinfo : EIATTR_MAXREG_COUNT
	.align		4
        /*00dc*/ 	.byte	0x03, 0x1b
        /*00de*/ 	.short	0x00ff


	//----- nvinfo : EIATTR_MERCURY_ISA_VERSION
	.align		4
        /*00e0*/ 	.byte	0x03, 0x5f
        /*00e2*/ 	.short	0x0101


	//----- nvinfo : EIATTR_VRC_CTA_INIT_COUNT
	.align		4
        /*00e4*/ 	.byte	0x02, 0x4a
	.zero		1
	.zero		1


	//----- nvinfo : EIATTR_EXIT_INSTR_OFFSETS
	.align		4
        /*00e8*/ 	.byte	0x04, 0x1c
        /*00ea*/ 	.short	(.L_35 - .L_34)


	//   ....[0]....
.L_34:
        /*00ec*/ 	.word	0x00000070


	//   ....[1]....
        /*00f0*/ 	.word	0x00001190


	//----- nvinfo : EIATTR_CRS_STACK_SIZE
	.align		4
.L_35:
        /*00f4*/ 	.byte	0x04, 0x1e
        /*00f6*/ 	.short	(.L_37 - .L_36)
.L_36:
        /*00f8*/ 	.word	0x00000000


	//----- nvinfo : EIATTR_CBANK_PARAM_SIZE
	.align		4
.L_37:
        /*00fc*/ 	.byte	0x03, 0x19
        /*00fe*/ 	.short	0x003c


	//----- nvinfo : EIATTR_PARAM_CBANK
	.align		4
        /*0100*/ 	.byte	0x04, 0x0a
        /*0102*/ 	.short	(.L_39 - .L_38)
	.align		4
.L_38:
        /*0104*/ 	.word	index@(.nv.constant0._Z13pool_switchesPjPKfiiiiiiiiiii)
        /*0108*/ 	.short	0x0380
        /*010a*/ 	.short	0x003c


	//----- nvinfo : EIATTR_SW_WAR
	.align		4
.L_39:
        /*010c*/ 	.byte	0x04, 0x36
        /*010e*/ 	.short	(.L_41 - .L_40)
.L_40:
        /*0110*/ 	.word	0x00000008
.L_41:


//--------------------- .nv.callgraph             --------------------------
	.section	.nv.callgraph,"",@"SHT_CUDA_CALLGRAPH"
	.align	4
	.sectionentsize	8
	.align		4
        /*0000*/ 	.word	0x00000000
	.align		4
        /*0004*/ 	.word	0xffffffff
	.align		4
        /*0008*/ 	.word	0x00000000
	.align		4
        /*000c*/ 	.word	0xfffffffe
	.align		4
        /*0010*/ 	.word	0x00000000
	.align		4
        /*0014*/ 	.word	0xfffffffd
	.align		4
        /*0018*/ 	.word	0x00000000
	.align		4
        /*001c*/ 	.word	0xfffffffc


//--------------------- .text._Z13pool_switchesPjPKfiiiiiiiiiii --------------------------
	.section	.text._Z13pool_switchesPjPKfiiiiiiiiiii,"ax",@progbits
	.align	128
        .global         _Z13pool_switchesPjPKfiiiiiiiiiii
        .type           _Z13pool_switchesPjPKfiiiiiiiiiii,@function
        .size           _Z13pool_switchesPjPKfiiiiiiiiiii,(.L_x_14 - _Z13pool_switchesPjPKfiiiiiiiiiii)
        .other          _Z13pool_switchesPjPKfiiiiiiiiiii,@"STO_CUDA_ENTRY STV_DEFAULT"
_Z13pool_switchesPjPKfiiiiiiiiiii:
.text._Z13pool_switchesPjPKfiiiiiiiiiii:
[----:B------:R-:W-:Y:S01]  /*0000*/  LDC R1, c[0x0][0x37c] ;  /* 0x0000df00ff017b82 */ /* 0x000fe20000000800 */
[----:B------:R-:W0:Y:S07]  /*0010*/  S2R R0, SR_TID.X ;  /* 0x0000000000007919 */ /* 0x000e2e0000002100 */
[----:B------:R-:W0:Y:S01]  /*0020*/  S2UR UR4, SR_CTAID.X ;  /* 0x00000000000479c3 */ /* 0x000e220000002500 */
[----:B------:R-:W1:Y:S07]  /*0030*/  LDCU UR5, c[0x0][0x398] ;  /* 0x00007300ff0577ac */ /* 0x000e6e0008000800 */
[----:B------:R-:W0:Y:S02]  /*0040*/  LDC R3, c[0x0][0x360] ;  /* 0x0000d800ff037b82 */ /* 0x000e240000000800 */
[----:B0-----:R-:W-:-:S05]  /*0050*/  IMAD R0, R3, UR4, R0 ;  /* 0x0000000403007c24 */ /* 0x001fca000f8e0200 */
[----:B-1----:R-:W-:-:S13]  /*0060*/  ISETP.GE.AND P0, PT, R0, UR5, PT ;  /* 0x0000000500007c0c */ /* 0x002fda000bf06270 */
[----:B------:R-:W-:Y:S05]  /*0070*/  @P0 EXIT ;  /* 0x000000000000094d */ /* 0x000fea0003800000 */
[----:B------:R-:W0:Y:S01]  /*0080*/  LDC R3, c[0x0][0x390] ;  /* 0x0000e400ff037b82 */ /* 0x000e220000000800 */
[----:B------:R-:W-:Y:S01]  /*0090*/  IABS R8, R0 ;  /* 0x0000000000087213 */ /* 0x000fe20000000000 */
[----:B------:R-:W1:Y:S01]  /*00a0*/  LDCU.64 UR4, c[0x0][0x3b0] ;  /* 0x00007600ff0477ac */ /* 0x000e620008000a00 */
[----:B------:R-:W-:Y:S01]  /*00b0*/  BSSY.RECONVERGENT B1, `(.L_x_0) ;  /* 0x0000109000017945 */ /* 0x000fe20003800200 */
[----:B------:R-:W2:Y:S04]  /*00c0*/  LDCU UR6, c[0x0][0x39c] ;  /* 0x00007380ff0677ac */ /* 0x000ea80008000800 */
[----:B------:R-:W3:Y:S08]  /*00d0*/  LDC R2, c[0x0][0x394] ;  /* 0x0000e500ff027b82 */ /* 0x000ef00000000800 */
[----:B------:R-:W1:Y:S01]  /*00e0*/  LDC R11, c[0x0][0x3b8] ;  /* 0x0000ee00ff0b7b82 */ /* 0x000e620000000800 */
[----:B0-----:R-:W-:-:S04]  /*00f0*/  IABS R10, R3 ;  /* 0x00000003000a7213 */ /* 0x001fc80000000000 */
[----:B------:R-:W0:Y:S01]  /*0100*/  I2F.RP R6, R10 ;  /* 0x0000000a00067306 */ /* 0x000e220000209400 */
[----:B---3--:R-:W-:-:S07]  /*0110*/  IABS R12, R2 ;  /* 0x00000002000c7213 */ /* 0x008fce0000000000 */
[----:B0-----:R-:W0:Y:S02]  /*0120*/  MUFU.RCP R6, R6 ;  /* 0x0000000600067308 */ /* 0x001e240000001000 */
[----:B0-----:R-:W-:Y:S01]  /*0130*/  VIADD R4, R6, 0xffffffe ;  /* 0x0ffffffe06047836 */ /* 0x001fe20000000000 */
[----:B------:R-:W-:-:S05]  /*0140*/  LOP3.LUT R6, R0, R3, RZ, 0x3c, !PT ;  /* 0x0000000300067212 */ /* 0x000fca00078e3cff */
[----:B------:R0:W3:Y:S01]  /*0150*/  F2I.FTZ.U32.TRUNC.NTZ R5, R4 ;  /* 0x0000000400057305 */ /* 0x0000e2000021f000 */
[----:B------:R-:W-:Y:S01]  /*0160*/  ISETP.GE.AND P2, PT, R6, RZ, PT ;  /* 0x000000ff0600720c */ /* 0x000fe20003f46270 */
[----:B0-----:R-:W-:Y:S02]  /*0170*/  IMAD.MOV.U32 R4, RZ, RZ, RZ ;  /* 0x000000ffff047224 */ /* 0x001fe400078e00ff */
[----:B---3--:R-:W-:-:S04]  /*0180*/  IMAD.MOV R7, RZ, RZ, -R5 ;  /* 0x000000ffff077224 */ /* 0x008fc800078e0a05 */
[----:B------:R-:W-:-:S04]  /*0190*/  IMAD R7, R7, R10, RZ ;  /* 0x0000000a07077224 */ /* 0x000fc800078e02ff */
[----:B------:R-:W-:Y:S02]  /*01a0*/  IMAD.HI.U32 R5, R5, R7, R4 ;  /* 0x0000000705057227 */ /* 0x000fe400078e0004 */
[----:B------:R-:W0:Y:S04]  /*01b0*/  I2F.RP R7, R12 ;  /* 0x0000000c00077306 */ /* 0x000e280000209400 */
[----:B------:R-:W-:-:S04]  /*01c0*/  IMAD.HI.U32 R4, R5, R8, RZ ;  /* 0x0000000805047227 */ /* 0x000fc800078e00ff */
[----:B------:R-:W-:-:S04]  /*01d0*/  IMAD.MOV R5, RZ, RZ, -R4 ;  /* 0x000000ffff057224 */ /* 0x000fc800078e0a04 */
[C---:B------:R-:W-:Y:S01]  /*01e0*/  IMAD R5, R10.reuse, R5, R8 ;  /* 0x000000050a057224 */ /* 0x040fe200078e0208 */
[----:B0-----:R-:W0:Y:S04]  /*01f0*/  MUFU.RCP R7, R7 ;  /* 0x0000000700077308 */ /* 0x001e280000001000 */
[----:B------:R-:W-:-:S13]  /*0200*/  ISETP.GT.U32.AND P1, PT, R10, R5, PT ;  /* 0x000000050a00720c */ /* 0x000fda0003f24070 */
[----:B------:R-:W-:Y:S02]  /*0210*/  @!P1 IMAD.IADD R5, R5, 0x1, -R10 ;  /* 0x0000000105059824 */ /* 0x000fe400078e0a0a */
[----:B0-----:R-:W-:Y:S02]  /*0220*/  VIADD R8, R7, 0xffffffe ;  /* 0x0ffffffe07087836 */ /* 0x001fe40000000000 */
[----:B------:R-:W-:Y:S01]  /*0230*/  @!P1 VIADD R4, R4, 0x1 ;  /* 0x0000000104049836 */ /* 0x000fe20000000000 */
[----:B------:R-:W-:Y:S02]  /*0240*/  ISETP.GE.U32.AND P0, PT, R5, R10, PT ;  /* 0x0000000a0500720c */ /* 0x000fe40003f06070 */
[----:B------:R-:W0:Y:S01]  /*0250*/  F2I.FTZ.U32.TRUNC.NTZ R5, R8 ;  /* 0x0000000800057305 */ /* 0x000e22000021f000 */
[----:B------:R-:W-:-:S10]  /*0260*/  ISETP.NE.AND P1, PT, R3, RZ, PT ;  /* 0x000000ff0300720c */ /* 0x000fd40003f25270 */
[----:B------:R-:W-:-:S04]  /*0270*/  @P0 VIADD R4, R4, 0x1 ;  /* 0x0000000104040836 */ /* 0x000fc80000000000 */
[----:B------:R-:W-:Y:S02]  /*0280*/  IMAD.MOV.U32 R15, RZ, RZ, R4 ;  /* 0x000000ffff0f7224 */ /* 0x000fe400078e0004 */
[----:B0-----:R-:W-:Y:S02]  /*0290*/  IMAD.MOV R7, RZ, RZ, -R5 ;  /* 0x000000ffff077224 */ /* 0x001fe400078e0a05 */
[----:B------:R-:W-:Y:S01]  /*02a0*/  @!P2 IMAD.MOV R15, RZ, RZ, -R15 ;  /* 0x000000ffff0fa224 */ /* 0x000fe200078e0a0f */
[----:B------:R-:W-:Y:S01]  /*02b0*/  @!P1 LOP3.LUT R15, RZ, R3, RZ, 0x33, !PT ;  /* 0x00000003ff0f9212 */ /* 0x000fe200078e33ff */
[----:B------:R-:W-:Y:S02]  /*02c0*/  IMAD R7, R7, R12, RZ ;  /* 0x0000000c07077224 */ /* 0x000fe400078e02ff */
[----:B------:R-:W-:Y:S01]  /*02d0*/  IMAD.MOV.U32 R4, RZ, RZ, RZ ;  /* 0x000000ffff047224 */ /* 0x000fe200078e00ff */
[----:B------:R-:W-:-:S03]  /*02e0*/  IABS R6, R15 ;  /* 0x0000000f00067213 */ /* 0x000fc60000000000 */
[----:B------:R-:W-:-:S04]  /*02f0*/  IMAD.HI.U32 R4, R5, R7, R4 ;  /* 0x0000000705047227 */ /* 0x000fc800078e0004 */
[----:B------:R-:W-:Y:S02]  /*0300*/  IMAD.MOV.U32 R5, RZ, RZ, R6 ;  /* 0x000000ffff057224 */ /* 0x000fe400078e0006 */
[----:B------:R-:W-:Y:S02]  /*0310*/  IMAD.MOV R7, RZ, RZ, -R15 ;  /* 0x000000ffff077224 */ /* 0x000fe400078e0a0f */
[----:B------:R-:W-:-:S04]  /*0320*/  IMAD.HI.U32 R4, R4, R5, RZ ;  /* 0x0000000504047227 */ /* 0x000fc800078e00ff */
[----:B------:R-:W-:-:S04]  /*0330*/  IMAD.MOV R6, RZ, RZ, -R4 ;  /* 0x000000ffff067224 */ /* 0x000fc800078e0a04 */
[----:B------:R-:W-:-:S05]  /*0340*/  IMAD R5, R12, R6, R5 ;  /* 0x000000060c057224 */ /* 0x000fca00078e0205 */
[----:B------:R-:W-:-:S13]  /*0350*/  ISETP.GT.U32.AND P1, PT, R12, R5, PT ;  /* 0x000000050c00720c */ /* 0x000fda0003f24070 */
[----:B------:R-:W-:Y:S02]  /*0360*/  @!P1 IMAD.IADD R5, R5, 0x1, -R12 ;  /* 0x0000000105059824 */ /* 0x000fe400078e0a0c */
[----:B------:R-:W-:Y:S01]  /*0370*/  @!P1 VIADD R4, R4, 0x1 ;  /* 0x0000000104049836 */ /* 0x000fe20000000000 */
[----:B------:R-:W-:Y:S02]  /*0380*/  ISETP.NE.AND P1, PT, R2, RZ, PT ;  /* 0x000000ff0200720c */ /* 0x000fe40003f25270 */
[----:B------:R-:W-:Y:S02]  /*0390*/  ISETP.GE.U32.AND P0, PT, R5, R12, PT ;  /* 0x0000000c0500720c */ /* 0x000fe40003f06070 */
[----:B------:R-:W-:Y:S01]  /*03a0*/  LOP3.LUT R5, R15, R2, RZ, 0x3c, !PT ;  /* 0x000000020f057212 */ /* 0x000fe200078e3cff */
[----:B------:R-:W0:Y:S03]  /*03b0*/  LDC.64 R12, c[0x0][0x3a8] ;  /* 0x0000ea00ff0c7b82 */ /* 0x000e260000000a00 */
[----:B------:R-:W-:-:S07]  /*03c0*/  ISETP.GE.AND P2, PT, R5, RZ, PT ;  /* 0x000000ff0500720c */ /* 0x000fce0003f46270 */
[----:B------:R-:W-:-:S04]  /*03d0*/  @P0 VIADD R4, R4, 0x1 ;  /* 0x0000000104040836 */ /* 0x000fc80000000000 */
[----:B------:R-:W-:Y:S02]  /*03e0*/  IMAD.MOV.U32 R10, RZ, RZ, R4 ;  /* 0x000000ffff0a7224 */ /* 0x000fe400078e0004 */
[----:B------:R-:W3:Y:S02]  /*03f0*/  LDC.64 R4, c[0x0][0x3a0] ;  /* 0x0000e800ff047b82 */ /* 0x000ee40000000a00 */
[----:B------:R-:W-:Y:S01]  /*0400*/  @!P2 IMAD.MOV R10, RZ, RZ, -R10 ;  /* 0x000000ffff0aa224 */ /* 0x000fe200078e0a0a */
[----:B------:R-:W-:-:S05]  /*0410*/  @!P1 LOP3.LUT R10, RZ, R2, RZ, 0x33, !PT ;  /* 0x00000002ff0a9212 */ /* 0x000fca00078e33ff */
[----:B------:R-:W-:-:S04]  /*0420*/  IMAD.MOV R9, RZ, RZ, -R10 ;  /* 0x000000ffff097224 */ /* 0x000fc800078e0a0a */
[----:B------:R-:W-:Y:S02]  /*0430*/  IMAD R6, R2, R9, R15 ;  /* 0x0000000902067224 */ /* 0x000fe400078e020f */
[----:B------:R-:W-:Y:S02]  /*0440*/  IMAD R2, R3, R7, R0 ;  /* 0x0000000703027224 */ /* 0x000fe400078e0200 */
[----:B-1----:R-:W-:Y:S02]  /*0450*/  IMAD R3, R6, UR4, -R11 ;  /* 0x0000000406037c24 */ /* 0x002fe4000f8e0a0b */
[----:B0-----:R-:W-:Y:S01]  /*0460*/  IMAD R2, R2, R13, -UR5 ;  /* 0x8000000502027e24 */ /* 0x001fe2000f8e020d */
[----:B------:R-:W0:Y:S02]  /*0470*/  LDCU.64 UR4, c[0x0][0x358] ;  /* 0x00006b00ff0477ac */ /* 0x000e240008000a00 */
[----:B------:R-:W-:Y:S02]  /*0480*/  VIMNMX R14, PT, PT, RZ, R3, !PT ;  /* 0x00000003ff0e7248 */ /* 0x000fe40007fe0100 */
[----:B------:R-:W-:-:S02]  /*0490*/  VIMNMX R9, PT, PT, RZ, R2, !PT ;  /* 0x00000002ff097248 */ /* 0x000fc40007fe0100 */
[----:B---3--:R-:W-:Y:S01]  /*04a0*/  VIADDMNMX R8, R3, R12, R4, PT ;  /* 0x0000000c03087246 */ /* 0x008fe20003800104 */
[----:B--2---:R-:W-:Y:S01]  /*04b0*/  IMAD R3, R4, UR6, RZ ;  /* 0x0000000604037c24 */ /* 0x004fe2000f8e02ff */
[----:B------:R-:W-:Y:S01]  /*04c0*/  VIADDMNMX R12, R2, R5, UR6, PT ;  /* 0x00000006020c7e46 */ /* 0x000fe2000b800105 */
[C---:B------:R-:W-:Y:S01]  /*04d0*/  IMAD R19, R14.reuse, UR6, R9 ;  /* 0x000000060e137c24 */ /* 0x040fe2000f8e0209 */
[----:B------:R-:W-:Y:S01]  /*04e0*/  ISETP.GE.AND P0, PT, R14, R8, PT ;  /* 0x000000080e00720c */ /* 0x000fe20003f06270 */
[----:B------:R-:W-:-:S12]  /*04f0*/  IMAD R10, R10, R3, RZ ;  /* 0x000000030a0a7224 */ /* 0x000fd800078e02ff */
[----:B0-----:R-:W-:Y:S05]  /*0500*/  @P0 BRA `(.L_x_1) ;  /* 0x0000000c000c0947 */ /* 0x001fea0003800000 */
[----:B------:R-:W0:Y:S02]  /*0510*/  LDC.64 R4, c[0x0][0x388] ;  /* 0x0000e200ff047b82 */ /* 0x000e240000000a00 */
[----:B0-----:R-:W-:-:S04]  /*0520*/  IMAD.WIDE R4, R10, 0x4, R4 ;  /* 0x000000040a047825 */ /* 0x001fc800078e0204 */
[----:B------:R-:W-:-:S05]  /*0530*/  IMAD.WIDE.U32 R6, R19, 0x4, R4 ;  /* 0x0000000413067825 */ /* 0x000fca00078e0004 */
[----:B------:R0:W5:Y:S01]  /*0540*/  LDG.E R18, desc[UR4][R6.64] ;  /* 0x0000000406127981 */ /* 0x000162000c1e1900 */
[----:B------:R-:W-:Y:S02]  /*0550*/  IMAD.IADD R16, R12, 0x1, -R9 ;  /* 0x000000010c107824 */ /* 0x000fe400078e0a09 */
[----:B------:R-:W-:-:S03]  /*0560*/  VIADD R15, R9, 0x7 ;  /* 0x00000007090f7836 */ /* 0x000fc60000000000 */
[C---:B------:R-:W-:Y:S02]  /*0570*/  LOP3.LUT R11, R16.reuse, 0xf, RZ, 0xc0, !PT ;  /* 0x0000000f100b7812 */ /* 0x040fe400078ec0ff */
[C---:B------:R-:W-:Y:S02]  /*0580*/  LOP3.LUT R13, R16.reuse, 0x7, RZ, 0xc0, !PT ;  /* 0x00000007100d7812 */ /* 0x040fe400078ec0ff */
[C---:B------:R-:W-:Y:S01]  /*0590*/  LOP3.LUT R17, R16.reuse, 0xfffffff0, RZ, 0xc0, !PT ;  /* 0xfffffff010117812 */ /* 0x040fe200078ec0ff */
[----:B------:R-:W-:Y:S01]  /*05a0*/  VIADD R2, R11, 0xffffffff ;  /* 0xffffffff0b027836 */ /* 0x000fe20000000000 */
[----:B------:R-:W-:Y:S01]  /*05b0*/  LOP3.LUT R16, R16, 0x3, RZ, 0xc0, !PT ;  /* 0x0000000310107812 */ /* 0x000fe200078ec0ff */
[----:B------:R-:W-:Y:S02]  /*05c0*/  VIADD R3, R13, 0xffffffff ;  /* 0xffffffff0d037836 */ /* 0x000fe40000000000 */
[----:B------:R-:W-:Y:S01]  /*05d0*/  IMAD.MOV R17, RZ, RZ, -R17 ;  /* 0x000000ffff117224 */ /* 0x000fe200078e0a11 */
[----:B------:R-:W-:-:S02]  /*05e0*/  ISETP.GE.U32.AND P0, PT, R2, 0x7, PT ;  /* 0x000000070200780c */ /* 0x000fc40003f06070 */
[----:B------:R-:W-:Y:S02]  /*05f0*/  IADD3 R2, P2, PT, R4, 0x20, RZ ;  /* 0x0000002004027810 */ /* 0x000fe40007f5e0ff */
[----:B------:R-:W-:-:S03]  /*0600*/  ISETP.GE.U32.AND P1, PT, R3, 0x3, PT ;  /* 0x000000030300780c */ /* 0x000fc60003f26070 */
[----:B0-----:R-:W-:-:S10]  /*0610*/  IMAD.X R3, RZ, RZ, R5, P2 ;  /* 0x000000ffff037224 */ /* 0x001fd400010e0605 */
.L_x_12:
[----:B------:R-:W-:Y:S01]  /*0620*/  ISETP.GE.AND P2, PT, R9, R12, PT ;  /* 0x0000000c0900720c */ /* 0x000fe20003f46270 */
[----:B------:R-:W-:-:S12]  /*0630*/  BSSY.RECONVERGENT B0, `(.L_x_2) ;  /* 0x00000ad000007945 */ /* 0x000fd80003800200 */
[----:B------:R-:W-:Y:S05]  /*0640*/  @P2 BRA `(.L_x_3) ;  /* 0x0000000800ac2947 */ /* 0x000fea0003800000 */
[----:B------:R-:W-:Y:S01]  /*0650*/  IMAD.IADD R6, R9, 0x1, -R12 ;  /* 0x0000000109067824 */ /* 0x000fe200078e0a0c */
[----:B------:R-:W-:Y:S01]  /*0660*/  BSSY.RECONVERGENT B2, `(.L_x_4) ;  /* 0x0000051000027945 */ /* 0x000fe20003800200 */
[----:B------:R-:W-:-:S03]  /*0670*/  IMAD.MOV.U32 R21, RZ, RZ, R9 ;  /* 0x000000ffff157224 */ /* 0x000fc600078e0009 */
[----:B------:R-:W-:-:S13]  /*0680*/  ISETP.GT.U32.AND P2, PT, R6, -0x10, PT ;  /* 0xfffffff00600780c */ /* 0x000fda0003f44070 */
[----:B------:R-:W-:Y:S05]  /*0690*/  @P2 BRA `(.L_x_5) ;  /* 0x0000000400342947 */ /* 0x000fea0003800000 */
[----:B------:R-:W0:Y:S01]  /*06a0*/  LDCU UR6, c[0x0][0x39c] ;  /* 0x00007380ff0677ac */ /* 0x000e220008000800 */
[----:B------:R-:W-:Y:S01]  /*06b0*/  BSSY.RECONVERGENT B3, `(.L_x_6) ;  /* 0x000004a000037945 */ /* 0x000fe20003800200 */
[----:B------:R-:W-:Y:S02]  /*06c0*/  IMAD.MOV.U32 R21, RZ, RZ, R17 ;  /* 0x000000ffff157224 */ /* 0x000fe400078e0011 */
[----:B------:R-:W-:Y:S02]  /*06d0*/  IMAD.MOV.U32 R20, RZ, RZ, R15 ;  /* 0x000000ffff147224 */ /* 0x000fe400078e000f */
[----:B0-----:R-:W-:-:S07]  /*06e0*/  IMAD R22, R14, UR6, R9 ;  /* 0x000000060e167c24 */ /* 0x001fce000f8e0209 */
.L_x_7:
[----:B------:R-:W-:-:S05]  /*06f0*/  IMAD.WIDE R6, R22, 0x4, R2 ;  /* 0x0000000416067825 */ /* 0x000fca00078e0202 */
[----:B------:R-:W2:Y:S04]  /*0700*/  LDG.E R25, desc[UR4][R6.64+-0x20] ;  /* 0xffffe00406197981 */ /* 0x000ea8000c1e1900 */
[----:B------:R-:W3:Y:S04]  /*0710*/  LDG.E R26, desc[UR4][R6.64+-0x1c] ;  /* 0xffffe404061a7981 */ /* 0x000ee8000c1e1900 */
[----:B------:R-:W4:Y:S04]  /*0720*/  LDG.E R24, desc[UR4][R6.64+-0x18] ;  /* 0xffffe80406187981 */ /* 0x000f28000c1e1900 */
[----:B------:R-:W4:Y:S01]  /*0730*/  LDG.E R23, desc[UR4][R6.64+-0x14] ;  /* 0xffffec0406177981 */ /* 0x000f22000c1e1900 */
[----:B--2--5:R-:W-:-:S04]  /*0740*/  FSETP.GT.AND P6, PT, R25, R18, PT ;  /* 0x000000121900720b */ /* 0x024fc80003fc4000 */
[----:B------:R-:W-:Y:S02]  /*0750*/  FSEL R25, R25, R18, P6 ;  /* 0x0000001219197208 */ /* 0x000fe40003000000 */
[----:B------:R-:W2:Y:S02]  /*0760*/  LDG.E R18, desc[UR4][R6.64+-0x10] ;  /* 0xfffff00406127981 */ /* 0x000ea4000c1e1900 */
[----:B---3--:R-:W-:-:S04]  /*0770*/  FSETP.GT.AND P5, PT, R26, R25, PT ;  /* 0x000000191a00720b */ /* 0x008fc80003fa4000 */
[----:B------:R-:W-:Y:S02]  /*0780*/  FSEL R27, R26, R25, P5 ;  /* 0x000000191a1b7208 */ /* 0x000fe40002800000 */
[----:B------:R-:W3:Y:S02]  /*0790*/  LDG.E R25, desc[UR4][R6.64+-0xc] ;  /* 0xfffff40406197981 */ /* 0x000ee4000c1e1900 */
[----:B----4-:R-:W-:-:S04]  /*07a0*/  FSETP.GT.AND P4, PT, R24, R27, PT ;  /* 0x0000001b1800720b */ /* 0x010fc80003f84000 */
[----:B------:R-:W-:Y:S02]  /*07b0*/  FSEL R26, R24, R27, P4 ;  /* 0x0000001b181a7208 */ /* 0x000fe40002000000 */
[----:B------:R-:W4:Y:S02]  /*07c0*/  LDG.E R24, desc[UR4][R6.64+-0x8] ;  /* 0xfffff80406187981 */ /* 0x000f24000c1e1900 */
[----:B------:R-:W-:-:S04]  /*07d0*/  FSETP.GT.AND P2, PT, R23, R26, PT ;  /* 0x0000001a1700720b */ /* 0x000fc80003f44000 */
[----:B------:R-:W-:Y:S02]  /*07e0*/  FSEL R27, R23, R26, P2 ;  /* 0x0000001a171b7208 */ /* 0x000fe40001000000 */
[----:B------:R-:W4:Y:S01]  /*07f0*/  LDG.E R23, desc[UR4][R6.64+-0x4] ;  /* 0xfffffc0406177981 */ /* 0x000f22000c1e1900 */
[C---:B------:R-:W-:Y:S01]  /*0800*/  SEL R19, R22.reuse, R19, P6 ;  /* 0x0000001316137207 */ /* 0x040fe20003000000 */
[----:B------:R-:W-:Y:S01]  /*0810*/  @P5 VIADD R19, R22, 0x1 ;  /* 0x0000000116135836 */ /* 0x000fe20000000000 */
[----:B--2---:R-:W-:-:S04]  /*0820*/  FSETP.GT.AND P3, PT, R18, R27, PT ;  /* 0x0000001b1200720b */ /* 0x004fc80003f64000 */
[----:B------:R-:W-:Y:S02]  /*0830*/  FSEL R26, R18, R27, P3 ;  /* 0x0000001b121a7208 */ /* 0x000fe40001800000 */
[----:B------:R-:W2:Y:S02]  /*0840*/  LDG.E R18, desc[UR4][R6.64] ;  /* 0x0000000406127981 */ /* 0x000ea4000c1e1900 */
[----:B---3--:R-:W-:-:S04]  /*0850*/  FSETP.GT.AND P6, PT, R25, R26, PT ;  /* 0x0000001a1900720b */ /* 0x008fc80003fc4000 */
[----:B------:R-:W-:Y:S02]  /*0860*/  FSEL R27, R25, R26, P6 ;  /* 0x0000001a191b7208 */ /* 0x000fe40003000000 */
[----:B------:R-:W3:Y:S02]  /*0870*/  LDG.E R25, desc[UR4][R6.64+0x4] ;  /* 0x0000040406197981 */ /* 0x000ee4000c1e1900 */
[----:B----4-:R-:W-:-:S04]  /*0880*/  FSETP.GT.AND P5, PT, R24, R27, PT ;  /* 0x0000001b1800720b */ /* 0x010fc80003fa4000 */
[----:B------:R-:W-:Y:S02]  /*0890*/  FSEL R26, R24, R27, P5 ;  /* 0x0000001b181a7208 */ /* 0x000fe40002800000 */
[----:B------:R-:W4:Y:S01]  /*08a0*/  LDG.E R24, desc[UR4][R6.64+0x8] ;  /* 0x0000080406187981 */ /* 0x000f22000c1e1900 */
[C---:B------:R-:W-:Y:S01]  /*08b0*/  @P4 VIADD R19, R22.reuse, 0x2 ;  /* 0x0000000216134836 */ /* 0x040fe20000000000 */
[----:B------:R-:W-:Y:S01]  /*08c0*/  FSETP.GT.AND P4, PT, R23, R26, PT ;  /* 0x0000001a1700720b */ /* 0x000fe20003f84000 */
[----:B------:R-:W-:-:S03]  /*08d0*/  @P2 VIADD R19, R22, 0x3 ;  /* 0x0000000316132836 */ /* 0x000fc60000000000 */
[----:B------:R-:W-:Y:S02]  /*08e0*/  FSEL R27, R23, R26, P4 ;  /* 0x0000001a171b7208 */ /* 0x000fe40002000000 */
[----:B------:R-:W4:Y:S01]  /*08f0*/  LDG.E R23, desc[UR4][R6.64+0xc] ;  /* 0x00000c0406177981 */ /* 0x000f22000c1e1900 */
[C---:B------:R-:W-:Y:S02]  /*0900*/  @P3 VIADD R19, R22.reuse, 0x4 ;  /* 0x0000000416133836 */ /* 0x040fe40000000000 */
        /* <DEDUP_REMOVED lines=9> */
[----:B------:R-:W4:Y:S04]  /*09a0*/  LDG.E R24, desc[UR4][R6.64+0x18] ;  /* 0x0000180406187981 */ /* 0x000f28000c1e1900 */
[----:B------:R-:W4:Y:S01]  /*09b0*/  LDG.E R27, desc[UR4][R6.64+0x1c] ;  /* 0x00001c04061b7981 */ /* 0x000f22000c1e1900 */
[C---:B------:R-:W-:Y:S01]  /*09c0*/  @P5 VIADD R19, R22.reuse, 0x6 ;  /* 0x0000000616135836 */ /* 0x040fe20000000000 */
[CC--:B------:R-:W-:Y:S01]  /*09d0*/  FSETP.GT.AND P5, PT, R23.reuse, R26.reuse, PT ;  /* 0x0000001a1700720b */ /* 0x0c0fe20003fa4000 */
[C---:B------:R-:W-:Y:S02]  /*09e0*/  @P4 VIADD R19, R22.reuse, 0x7 ;  /* 0x0000000716134836 */ /* 0x040fe40000000000 */
[C---:B------:R-:W-:Y:S01]  /*09f0*/  @P2 VIADD R19, R22.reuse, 0x8 ;  /* 0x0000000816132836 */ /* 0x040fe20000000000 */
[----:B------:R-:W-:Y:S01]  /*0a00*/  FSEL R23, R23, R26, P5 ;  /* 0x0000001a17177208 */ /* 0x000fe20002800000 */
[----:B------:R-:W-:-:S02]  /*0a10*/  @P3 VIADD R19, R22, 0x9 ;  /* 0x0000000916133836 */ /* 0x000fc40000000000 */
[----:B------:R-:W-:Y:S02]  /*0a20*/  VIADD R21, R21, 0x10 ;  /* 0x0000001015157836 */ /* 0x000fe40000000000 */
[----:B------:R-:W-:Y:S02]  /*0a30*/  @P6 VIADD R19, R22, 0xa ;  /* 0x0000000a16136836 */ /* 0x000fe40000000000 */
[----:B------:R-:W-:Y:S02]  /*0a40*/  VIADD R20, R20, 0x10 ;  /* 0x0000001014147836 */ /* 0x000fe40000000000 */
[----:B------:R-:W-:Y:S01]  /*0a50*/  @P5 VIADD R19, R22, 0xb ;  /* 0x0000000b16135836 */ /* 0x000fe20000000000 */
[----:B--2---:R-:W-:-:S04]  /*0a60*/  FSETP.GT.AND P4, PT, R18, R23, PT ;  /* 0x000000171200720b */ /* 0x004fc80003f84000 */
[----:B------:R-:W-:-:S04]  /*0a70*/  FSEL R18, R18, R23, P4 ;  /* 0x0000001712127208 */ /* 0x000fc80002000000 */
[----:B---3--:R-:W-:-:S04]  /*0a80*/  FSETP.GT.AND P2, PT, R25, R18, PT ;  /* 0x000000121900720b */ /* 0x008fc80003f44000 */
[----:B------:R-:W-:Y:S01]  /*0a90*/  FSEL R25, R25, R18, P2 ;  /* 0x0000001219197208 */ /* 0x000fe20001000000 */
[----:B------:R-:W-:-:S03]  /*0aa0*/  @P4 VIADD R19, R22, 0xc ;  /* 0x0000000c16134836 */ /* 0x000fc60000000000 */
[----:B----4-:R-:W-:-:S04]  /*0ab0*/  FSETP.GT.AND P3, PT, R24, R25, PT ;  /* 0x000000191800720b */ /* 0x010fc80003f64000 */
[----:B------:R-:W-:Y:S01]  /*0ac0*/  FSEL R18, R24, R25, P3 ;  /* 0x0000001918127208 */ /* 0x000fe20001800000 */
[----:B------:R-:W-:Y:S01]  /*0ad0*/  @P2 VIADD R19, R22, 0xd ;  /* 0x0000000d16132836 */ /* 0x000fe20000000000 */
[----:B------:R-:W-:Y:S02]  /*0ae0*/  ISETP.NE.AND P2, PT, R21, RZ, PT ;  /* 0x000000ff1500720c */ /* 0x000fe40003f45270 */
[----:B------:R-:W-:-:S04]  /*0af0*/  FSETP.GT.AND P5, PT, R27, R18, PT ;  /* 0x000000121b00720b */ /* 0x000fc80003fa4000 */
[----:B------:R-:W-:Y:S01]  /*0b00*/  FSEL R18, R27, R18, P5 ;  /* 0x000000121b127208 */ /* 0x000fe20002800000 */
[----:B------:R-:W-:-:S08]  /*0b10*/  @P3 VIADD R19, R22, 0xe ;  /* 0x0000000e16133836 */ /* 0x000fd00000000000 */
[C---:B------:R-:W-:Y:S02]  /*0b20*/  @P5 VIADD R19, R22.reuse, 0xf ;  /* 0x0000000f16135836 */ /* 0x040fe40000000000 */
[----:B------:R-:W-:Y:S01]  /*0b30*/  VIADD R22, R22, 0x10 ;  /* 0x0000001016167836 */ /* 0x000fe20000000000 */
[----:B------:R-:W-:Y:S06]  /*0b40*/  @P2 BRA `(.L_x_7) ;  /* 0xfffffff800e82947 */ /* 0x000fec000383ffff */
[----:B------:R-:W-:Y:S05]  /*0b50*/  BSYNC.RECONVERGENT B3 ;  /* 0x0000000000037941 */ /* 0x000fea0003800200 */
.L_x_6:
[----:B------:R-:W-:-:S07]  /*0b60*/  VIADD R21, R20, 0xfffffff9 ;  /* 0xfffffff914157836 */ /* 0x000fce0000000000 */
.L_x_5:
[----:B------:R-:W-:Y:S05]  /*0b70*/  BSYNC.RECONVERGENT B2 ;  /* 0x0000000000027941 */ /* 0x000fea0003800200 */
.L_x_4:
[----:B------:R-:W-:-:S13]  /*0b80*/  ISETP.NE.AND P2, PT, R11, RZ, PT ;  /* 0x000000ff0b00720c */ /* 0x000fda0003f45270 */
[----:B------:R-:W-:Y:S05]  /*0b90*/  @!P2 BRA `(.L_x_3) ;  /* 0x000000040058a947 */ /* 0x000fea0003800000 */
[----:B------:R-:W-:Y:S01]  /*0ba0*/  BSSY.RECONVERGENT B2, `(.L_x_8) ;  /* 0x0000027000027945 */ /* 0x000fe20003800200 */
[----:B------:R-:W-:-:S03]  /*0bb0*/  ISETP.NE.AND P2, PT, R13, RZ, PT ;  /* 0x000000ff0d00720c */ /* 0x000fc60003f45270 */
[----:B------:R-:W-:Y:S10]  /*0bc0*/  @!P0 BRA `(.L_x_9) ;  /* 0x0000000000908947 */ /* 0x000ff40003800000 */
[----:B------:R-:W0:Y:S02]  /*0bd0*/  LDCU UR6, c[0x0][0x39c] ;  /* 0x00007380ff0677ac */ /* 0x000e240008000800 */
[----:B0-----:R-:W-:-:S04]  /*0be0*/  IMAD R20, R14, UR6, R21 ;  /* 0x000000060e147c24 */ /* 0x001fc8000f8e0215 */
[----:B------:R-:W-:-:S05]  /*0bf0*/  IMAD.WIDE R6, R20, 0x4, R4 ;  /* 0x0000000414067825 */ /* 0x000fca00078e0204 */
[----:B------:R-:W2:Y:S04]  /*0c00*/  LDG.E R25, desc[UR4][R6.64] ;  /* 0x0000000406197981 */ /* 0x000ea8000c1e1900 */
[----:B------:R-:W3:Y:S04]  /*0c10*/  LDG.E R26, desc[UR4][R6.64+0x4] ;  /* 0x00000404061a7981 */ /* 0x000ee8000c1e1900 */
[----:B------:R-:W4:Y:S04]  /*0c20*/  LDG.E R22, desc[UR4][R6.64+0x8] ;  /* 0x0000080406167981 */ /* 0x000f28000c1e1900 */
[----:B------:R-:W4:Y:S04]  /*0c30*/  LDG.E R23, desc[UR4][R6.64+0xc] ;  /* 0x00000c0406177981 */ /* 0x000f28000c1e1900 */
[----:B------:R-:W4:Y:S01]  /*0c40*/  LDG.E R24, desc[UR4][R6.64+0x10] ;  /* 0x0000100406187981 */ /* 0x000f22000c1e1900 */
[----:B--2--5:R-:W-:-:S04]  /*0c50*/  FSETP.GT.AND P5, PT, R25, R18, PT ;  /* 0x000000121900720b */ /* 0x024fc80003fa4000 */
[----:B------:R-:W-:Y:S02]  /*0c60*/  FSEL R25, R25, R18, P5 ;  /* 0x0000001219197208 */ /* 0x000fe40002800000 */
[----:B------:R-:W2:Y:S02]  /*0c70*/  LDG.E R18, desc[UR4][R6.64+0x14] ;  /* 0x0000140406127981 */ /* 0x000ea4000c1e1900 */
[----:B---3--:R-:W-:-:S04]  /*0c80*/  FSETP.GT.AND P6, PT, R26, R25, PT ;  /* 0x000000191a00720b */ /* 0x008fc80003fc4000 */
[----:B------:R-:W-:Y:S02]  /*0c90*/  FSEL R27, R26, R25, P6 ;  /* 0x000000191a1b7208 */ /* 0x000fe40003000000 */
[----:B------:R-:W3:Y:S04]  /*0ca0*/  LDG.E R25, desc[UR4][R6.64+0x18] ;  /* 0x0000180406197981 */ /* 0x000ee8000c1e1900 */
[----:B------:R-:W3:Y:S01]  /*0cb0*/  LDG.E R26, desc[UR4][R6.64+0x1c] ;  /* 0x00001c04061a7981 */ /* 0x000ee2000c1e1900 */
[----:B----4-:R-:W-:Y:S01]  /*0cc0*/  FSETP.GT.AND P3, PT, R22, R27, PT ;  /* 0x0000001b1600720b */ /* 0x010fe20003f64000 */
[----:B------:R-:W-:Y:S01]  /*0cd0*/  VIADD R21, R21, 0x8 ;  /* 0x0000000815157836 */ /* 0x000fe20000000000 */
[C---:B------:R-:W-:Y:S01]  /*0ce0*/  SEL R19, R20.reuse, R19, P5 ;  /* 0x0000001314137207 */ /* 0x040fe20002800000 */
[----:B------:R-:W-:Y:S01]  /*0cf0*/  @P6 VIADD R19, R20, 0x1 ;  /* 0x0000000114136836 */ /* 0x000fe20000000000 */
[----:B------:R-:W-:-:S04]  /*0d00*/  FSEL R22, R22, R27, P3 ;  /* 0x0000001b16167208 */ /* 0x000fc80001800000 */
[----:B------:R-:W-:-:S04]  /*0d10*/  FSETP.GT.AND P4, PT, R23, R22, PT ;  /* 0x000000161700720b */ /* 0x000fc80003f84000 */
[----:B------:R-:W-:Y:S01]  /*0d20*/  FSEL R23, R23, R22, P4 ;  /* 0x0000001617177208 */ /* 0x000fe20002000000 */
[----:B------:R-:W-:-:S03]  /*0d30*/  @P3 VIADD R19, R20, 0x2 ;  /* 0x0000000214133836 */ /* 0x000fc60000000000 */
[----:B------:R-:W-:-:S04]  /*0d40*/  FSETP.GT.AND P5, PT, R24, R23, PT ;  /* 0x000000171800720b */ /* 0x000fc80003fa4000 */
[----:B------:R-:W-:Y:S01]  /*0d50*/  FSEL R23, R24, R23, P5 ;  /* 0x0000001718177208 */ /* 0x000fe20002800000 */
[----:B------:R-:W-:-:S08]  /*0d60*/  @P4 VIADD R19, R20, 0x3 ;  /* 0x0000000314134836 */ /* 0x000fd00000000000 */
[----:B------:R-:W-:Y:S01]  /*0d70*/  @P5 VIADD R19, R20, 0x4 ;  /* 0x0000000414135836 */ /* 0x000fe20000000000 */
[----:B--2---:R-:W-:-:S04]  /*0d80*/  FSETP.GT.AND P6, PT, R18, R23, PT ;  /* 0x000000171200720b */ /* 0x004fc80003fc4000 */
[----:B------:R-:W-:-:S04]  /*0d90*/  FSEL R18, R18, R23, P6 ;  /* 0x0000001712127208 */ /* 0x000fc80003000000 */
[----:B---3--:R-:W-:-:S04]  /*0da0*/  FSETP.GT.AND P3, PT, R25, R18, PT ;  /* 0x000000121900720b */ /* 0x008fc80003f64000 */
[----:B------:R-:W-:Y:S01]  /*0db0*/  FSEL R25, R25, R18, P3 ;  /* 0x0000001219197208 */ /* 0x000fe20001800000 */
[----:B------:R-:W-:-:S03]  /*0dc0*/  @P6 VIADD R19, R20, 0x5 ;  /* 0x0000000514136836 */ /* 0x000fc60000000000 */
[----:B------:R-:W-:-:S04]  /*0dd0*/  FSETP.GT.AND P4, PT, R26, R25, PT ;  /* 0x000000191a00720b */ /* 0x000fc80003f84000 */
[----:B------:R-:W-:Y:S01]  /*0de0*/  FSEL R18, R26, R25, P4 ;  /* 0x000000191a127208 */ /* 0x000fe20002000000 */
[----:B------:R-:W-:-:S08]  /*0df0*/  @P3 VIADD R19, R20, 0x6 ;  /* 0x0000000614133836 */ /* 0x000fd00000000000 */
[----:B------:R-:W-:-:S07]  /*0e00*/  @P4 VIADD R19, R20, 0x7 ;  /* 0x0000000714134836 */ /* 0x000fce0000000000 */
.L_x_9:
[----:B------:R-:W-:Y:S05]  /*0e10*/  BSYNC.RECONVERGENT B2 ;  /* 0x0000000000027941 */ /* 0x000fea0003800200 */
.L_x_8:
        /* <DEDUP_REMOVED lines=10> */
[----:B------:R-:W4:Y:S01]  /*0ec0*/  LDG.E R29, desc[UR4][R6.64+0xc] ;  /* 0x00000c04061d7981 */ /* 0x000f22000c1e1900 */
[----:B------:R-:W-:Y:S01]  /*0ed0*/  VIADD R21, R21, 0x4 ;  /* 0x0000000415157836 */ /* 0x000fe20000000000 */
[----:B--2--5:R-:W-:-:S04]  /*0ee0*/  FSETP.GT.AND P3, PT, R23, R18, PT ;  /* 0x000000121700720b */ /* 0x024fc80003f64000 */
[----:B------:R-:W-:Y:S02]  /*0ef0*/  FSEL R18, R23, R18, P3 ;  /* 0x0000001217127208 */ /* 0x000fe40001800000 */
[----:B------:R-:W-:Y:S02]  /*0f00*/  SEL R19, R20, R19, P3 ;  /* 0x0000001314137207 */ /* 0x000fe40001800000 */
[----:B---3--:R-:W-:-:S04]  /*0f10*/  FSETP.GT.AND P4, PT, R25, R18, PT ;  /* 0x000000121900720b */ /* 0x008fc80003f84000 */
[----:B------:R-:W-:-:S04]  /*0f20*/  FSEL R18, R25, R18, P4 ;  /* 0x0000001219127208 */ /* 0x000fc80002000000 */
[----:B----4-:R-:W-:-:S04]  /*0f30*/  FSETP.GT.AND P5, PT, R27, R18, PT ;  /* 0x000000121b00720b */ /* 0x010fc80003fa4000 */
[----:B------:R-:W-:Y:S01]  /*0f40*/  FSEL R18, R27, R18, P5 ;  /* 0x000000121b127208 */ /* 0x000fe20002800000 */
[----:B------:R-:W-:-:S03]  /*0f50*/  @P4 VIADD R19, R20, 0x1 ;  /* 0x0000000114134836 */ /* 0x000fc60000000000 */
[----:B------:R-:W-:-:S04]  /*0f60*/  FSETP.GT.AND P6, PT, R29, R18, PT ;  /* 0x000000121d00720b */ /* 0x000fc80003fc4000 */
[----:B------:R-:W-:Y:S01]  /*0f70*/  FSEL R18, R29, R18, P6 ;  /* 0x000000121d127208 */ /* 0x000fe20003000000 */
[----:B------:R-:W-:-:S08]  /*0f80*/  @P5 VIADD R19, R20, 0x2 ;  /* 0x0000000214135836 */ /* 0x000fd00000000000 */
[----:B------:R-:W-:-:S07]  /*0f90*/  @P6 VIADD R19, R20, 0x3 ;  /* 0x0000000314136836 */ /* 0x000fce0000000000 */
.L_x_11:
[----:B------:R-:W-:Y:S05]  /*0fa0*/  BSYNC.RECONVERGENT B2 ;  /* 0x0000000000027941 */ /* 0x000fea0003800200 */
.L_x_10:
[----:B------:R-:W-:Y:S05]  /*0fb0*/  @!P2 BRA `(.L_x_3) ;  /* 0x000000000050a947 */ /* 0x000fea0003800000 */
[----:B------:R-:W0:Y:S02]  /*0fc0*/  LDCU UR6, c[0x0][0x39c] ;  /* 0x00007380ff0677ac */ /* 0x000e240008000800 */
[----:B0-----:R-:W-:-:S04]  /*0fd0*/  IMAD R20, R14, UR6, R21 ;  /* 0x000000060e147c24 */ /* 0x001fc8000f8e0215 */
[----:B------:R-:W-:-:S05]  /*0fe0*/  IMAD.WIDE R6, R20, 0x4, R4 ;  /* 0x0000000414067825 */ /* 0x000fca00078e0204 */
[----:B------:R-:W2:Y:S01]  /*0ff0*/  LDG.E R21, desc[UR4][R6.64] ;  /* 0x0000000406157981 */ /* 0x000ea2000c1e1900 */
[----:B------:R-:W-:Y:S02]  /*1000*/  ISETP.NE.AND P3, PT, R16, 0x1, PT ;  /* 0x000000011000780c */ /* 0x000fe40003f65270 */
[----:B--2--5:R-:W-:-:S04]  /*1010*/  FSETP.GT.AND P2, PT, R21, R18, PT ;  /* 0x000000121500720b */ /* 0x024fc80003f44000 */
[----:B------:R-:W-:Y:S02]  /*1020*/  FSEL R18, R21, R18, P2 ;  /* 0x0000001215127208 */ /* 0x000fe40001000000 */
[----:B------:R-:W-:-:S05]  /*1030*/  SEL R19, R20, R19, P2 ;  /* 0x0000001314137207 */ /* 0x000fca0001000000 */
[----:B------:R-:W-:Y:S05]  /*1040*/  @!P3 BRA `(.L_x_3) ;  /* 0x00000000002cb947 */ /* 0x000fea0003800000 */
[----:B------:R-:W-:Y:S01]  /*1050*/  ISETP.NE.AND P4, PT, R16, 0x2, PT ;  /* 0x000000021000780c */ /* 0x000fe20003f85270 */
[----:B------:R-:W2:-:S12]  /*1060*/  LDG.E R21, desc[UR4][R6.64+0x4] ;  /* 0x0000040406157981 */ /* 0x000e98000c1e1900 */
[----:B------:R-:W3:Y:S01]  /*1070*/  @P4 LDG.E R23, desc[UR4][R6.64+0x8] ;  /* 0x0000080406174981 */ /* 0x000ee2000c1e1900 */
[----:B------:R-:W-:Y:S02]  /*1080*/  PLOP3.LUT P5, PT, PT, PT, PT, 0x8, 0x80 ;  /* 0x000000000080781c */ /* 0x000fe40003fae170 */
[----:B--2---:R-:W-:-:S04]  /*1090*/  FSETP.GT.AND P2, PT, R21, R18, PT ;  /* 0x000000121500720b */ /* 0x004fc80003f44000 */
[----:B------:R-:W-:-:S04]  /*10a0*/  FSEL R18, R21, R18, P2 ;  /* 0x0000001215127208 */ /* 0x000fc80001000000 */
[----:B---3--:R-:W-:-:S05]  /*10b0*/  @P4 FSETP.GT.AND P3, PT, R23, R18, PT ;  /* 0x000000121700420b */ /* 0x008fca0003f64000 */
[----:B------:R-:W-:Y:S01]  /*10c0*/  @P2 VIADD R19, R20, 0x1 ;  /* 0x0000000114132836 */ /* 0x000fe20000000000 */
[----:B------:R-:W-:Y:S02]  /*10d0*/  @P4 PLOP3.LUT P5, PT, P3, PT, PT, 0x80, 0x8 ;  /* 0x000000000008481c */ /* 0x000fe40001faf070 */
[----:B------:R-:W-:-:S11]  /*10e0*/  @P4 FSEL R18, R23, R18, P3 ;  /* 0x0000001217124208 */ /* 0x000fd60001800000 */
[----:B------:R-:W-:-:S07]  /*10f0*/  @P5 VIADD R19, R20, 0x2 ;  /* 0x0000000214135836 */ /* 0x000fce0000000000 */
.L_x_3:
[----:B------:R-:W-:Y:S05]  /*1100*/  BSYNC.RECONVERGENT B0 ;  /* 0x0000000000007941 */ /* 0x000fea0003800200 */
.L_x_2:
[----:B------:R-:W-:-:S05]  /*1110*/  VIADD R14, R14, 0x1 ;  /* 0x000000010e0e7836 */ /* 0x000fca0000000000 */
[----:B------:R-:W-:-:S13]  /*1120*/  ISETP.NE.AND P2, PT, R14, R8, PT ;  /* 0x000000080e00720c */ /* 0x000fda0003f45270 */
[----:B------:R-:W-:Y:S05]  /*1130*/  @P2 BRA `(.L_x_12) ;  /* 0xfffffff400382947 */ /* 0x000fea000383ffff */
.L_x_1:
[----:B------:R-:W-:Y:S05]  /*1140*/  BSYNC.RECONVERGENT B1 ;  /* 0x0000000000017941 */ /* 0x000fea0003800200 */
.L_x_0:
[----:B------:R-:W0:Y:S01]  /*1150*/  LDC.64 R2, c[0x0][0x380] ;  /* 0x0000e000ff027b82 */ /* 0x000e220000000a00 */
[----:B------:R-:W-:Y:S01]  /*1160*/  IADD3 R19, PT, PT, R10, 0x1, R19 ;  /* 0x000000010a137810 */ /* 0x000fe20007ffe013 */
[----:B0-----:R-:W-:-:S05]  /*1170*/  IMAD.WIDE R2, R0, 0x4, R2 ;  /* 0x0000000400027825 */ /* 0x001fca00078e0202 */
[----:B------:R-:W-:Y:S01]  /*1180*/  STG.E desc[UR4][R2.64], R19 ;  /* 0x0000001302007986 */ /* 0x000fe2000c101904 */
[----:B------:R-:W-:Y:S05]  /*1190*/  EXIT ;  /* 0x000000000000794d */ /* 0x000fea0003800000 */
.L_x_13:
[----:B------:R-:W-:-:S00]  /*11a0*/  BRA `(.L_x_13) ;  /* 0xfffffffc00fc7947 */ /* 0x000fc0000383ffff */
[----:B------:R-:W-:-:S00]  /*11b0*/  NOP ;  /* 0x0000000000007918 */ /* 0x000fc00000000000 */
        /* <DEDUP_REMOVED lines=12> */
.L_x_14:


//--------------------- .nv.shared.reserved.0     --------------------------
	.section	.nv.shared.reserved.0,"aw",@nobits
	.weak		__nv_reservedSMEM_offset_0_alias
	.size		__nv_reservedSMEM_offset_0_alias, 0, 64
	.other		__nv_reservedSMEM_offset_0_alias,@"STO_CUDA_RESERVED_SHARED STV_DEFAULT"
__nv_reservedSMEM_offset_0_alias:
	.zero		0
	.zero		64


//--------------------- .nv.constant0._Z13pool_switchesPjPKfiiiiiiiiiii --------------------------
	.section	.nv.constant0._Z13pool_switchesPjPKfiiiiiiiiiii,"a",@progbits
	.sectionflags	@""
	.align	4
.nv.constant0._Z13pool_switchesPjPKfiiiiiiiiiii:
	.zero		956


//--------------------- SYMBOLS --------------------------

	.type		.nv.reservedSmem.offset0,@object
	.size		.nv.reservedSmem.offset0,0x4
